//
// Generated by NVIDIA NVVM Compiler
//
// Compiler Build ID: CL-36424714
// Cuda compilation tools, release 13.0, V13.0.88
// Based on NVVM 20.0.0
//

.version 9.0
.target sm_100
.address_size 64

	// .globl	_Z9badKernelPii

.visible .entry _Z9badKernelPii(
	.param .u64 .ptr .align 1 _Z9badKernelPii_param_0,
	.param .u32 _Z9badKernelPii_param_1
)
{
	.reg .pred 	%p<2>;
	.reg .b32 	%r<7>;
	.reg .b64 	%rd<3>;

	ld.param.u64 	%rd1, [_Z9badKernelPii_param_0];
	mov.u32 	%r1, %tid.x;
	mov.u32 	%r2, %ctaid.x;
	mov.u32 	%r3, %ntid.x;
	mul.lo.s32 	%r4, %r3, %r2;
	neg.s32 	%r5, %r4;
	setp.ne.s32 	%p1, %r1, %r5;
	@%p1 bra 	$L__BB0_2;
	cvta.to.global.u64 	%rd2, %rd1;
	mov.b32 	%r6, 42;
	st.global.u32 	[%rd2+400], %r6;
$L__BB0_2:
	ret;

}


// ===== COMPILED SASS (sm_100) =====

	.target	sm_100

	.elftype	@"ET_EXEC"


//--------------------- .note.nv.tkinfo           --------------------------
	.section	.note.nv.tkinfo,"",@"SHT_NOTE"
	.sectionflags	@"SHF_NOTE_NV_TKINFO"
	.tkinfo
        /*0018*/ 	.word	0x00000002
        /*0030*/ 	.string	""
        /*0030*/ 	.string	"ptxas"
        /*0030*/ 	.string	"Cuda compilation tools, release 13.0, V13.0.88"
        /*0030*/ 	.string	"Build cuda_13.0.r13.0/compiler.36424714_0"
        /*0030*/ 	.string	"-arch sm_100 -m 64 "



//--------------------- .note.nv.cuinfo           --------------------------
	.section	.note.nv.cuinfo,"",@"SHT_NOTE"
	.sectionflags	@"SHF_NOTE_NV_CUINFO"
        /*0018*/ 	.short	0x0002
        /*001a*/ 	.short	0x0064
        /*001c*/ 	.short	0x0082
	.zero		2


//--------------------- .nv.info                  --------------------------
	.section	.nv.info,"",@"SHT_CUDA_INFO"
	.align	4


	//----- nvinfo : EIATTR_REGCOUNT
	.align		4
        /*0000*/ 	.byte	0x04, 0x2f
        /*0002*/ 	.short	(.L_1 - .L_0)
	.align		4
.L_0:
        /*0004*/ 	.word	index@(_Z9badKernelPii)
        /*0008*/ 	.word	0x00000008


	//----- nvinfo : EIATTR_FRAME_SIZE
	.align		4
.L_1:
        /*000c*/ 	.byte	0x04, 0x11
        /*000e*/ 	.short	(.L_3 - .L_2)
	.align		4
.L_2:
        /*0010*/ 	.word	index@(_Z9badKernelPii)
        /*0014*/ 	.word	0x00000000


	//----- nvinfo : EIATTR_MIN_STACK_SIZE
	.align		4
.L_3:
        /*0018*/ 	.byte	0x04, 0x12
        /*001a*/ 	.short	(.L_5 - .L_4)
	.align		4
.L_4:
        /*001c*/ 	.word	index@(_Z9badKernelPii)
        /*0020*/ 	.word	0x00000000
.L_5:


//--------------------- .nv.compat                --------------------------
	.section	.nv.compat,"",@"SHT_CUDA_COMPAT_INFO"
	.align	4
        /*0000*/ 	.byte	0x02, 0x09, 0x00, 0x00, 0x02, 0x02, 0x01, 0x00, 0x02, 0x05, 0x05, 0x00, 0x03, 0x07, 0x01, 0x01
        /*0010*/ 	.byte	0x02, 0x03, 0x00, 0x00, 0x02, 0x06, 0x01, 0x00, 0x04, 0x0b, 0x08, 0x00, 0x09, 0x00, 0x00, 0x00
        /*0020*/ 	.byte	0x00, 0x00, 0x00, 0x00


//--------------------- .nv.info._Z9badKernelPii  --------------------------
	.section	.nv.info._Z9badKernelPii,"",@"SHT_CUDA_INFO"
	.sectionflags	@""
	.align	4


	//----- nvinfo : EIATTR_CUDA_API_VERSION
	.align		4
        /*0000*/ 	.byte	0x04, 0x37
        /*0002*/ 	.short	(.L_7 - .L_6)
.L_6:
        /*0004*/ 	.word	0x00000082


	//----- nvinfo : EIATTR_KPARAM_INFO
	.align		4
.L_7:
        /*0008*/ 	.byte	0x04, 0x17
        /*000a*/ 	.short	(.L_9 - .L_8)
.L_8:
        /*000c*/ 	.word	0x00000000
        /*0010*/ 	.short	0x0001
        /*0012*/ 	.short	0x0008
        /*0014*/ 	.byte	0x00, 0xf0, 0x11, 0x00


	//----- nvinfo : EIATTR_KPARAM_INFO
	.align		4
.L_9:
        /*0018*/ 	.byte	0x04, 0x17
        /*001a*/ 	.short	(.L_11 - .L_10)
.L_10:
        /*001c*/ 	.word	0x00000000
        /*0020*/ 	.short	0x0000
        /*0022*/ 	.short	0x0000
        /*0024*/ 	.byte	0x00, 0xf5, 0x21, 0x00


	//----- nvinfo : EIATTR_SPARSE_MMA_MASK
	.align		4
.L_11:
        /*0028*/ 	.byte	0x03, 0x50
        /*002a*/ 	.short	0x0000


	//----- nvinfo : EIATTR_MAXREG_COUNT
	.align		4
        /*002c*/ 	.byte	0x03, 0x1b
        /*002e*/ 	.short	0x00ff


	//----- nvinfo : EIATTR_MERCURY_ISA_VERSION
	.align		4
        /*0030*/ 	.byte	0x03, 0x5f
        /*0032*/ 	.short	0x0101


	//----- nvinfo : EIATTR_VRC_CTA_INIT_COUNT
	.align		4
        /*0034*/ 	.byte	0x02, 0x4a
	.zero		1
	.zero		1


	//----- nvinfo : EIATTR_EXIT_INSTR_OFFSETS
	.align		4
        /*0038*/ 	.byte	0x04, 0x1c
        /*003a*/ 	.short	(.L_13 - .L_12)


	//   ....[0]....
.L_12:
        /*003c*/ 	.word	0x00000070


	//   ....[1]....
        /*0040*/ 	.word	0x000000c0


	//----- nvinfo : EIATTR_CBANK_PARAM_SIZE
	.align		4
.L_13:
        /*0044*/ 	.byte	0x03, 0x19
        /*0046*/ 	.short	0x000c


	//----- nvinfo : EIATTR_PARAM_CBANK
	.align		4
        /*0048*/ 	.byte	0x04, 0x0a
        /*004a*/ 	.short	(.L_15 - .L_14)
	.align		4
.L_14:
        /*004c*/ 	.word	index@(.nv.constant0._Z9badKernelPii)
        /*0050*/ 	.short	0x0380
        /*0052*/ 	.short	0x000c


	//----- nvinfo : EIATTR_SW_WAR
	.align		4
.L_15:
        /*0054*/ 	.byte	0x04, 0x36
        /*0056*/ 	.short	(.L_17 - .L_16)
.L_16:
        /*0058*/ 	.word	0x00000008
.L_17:


//--------------------- .nv.callgraph             --------------------------
	.section	.nv.callgraph,"",@"SHT_CUDA_CALLGRAPH"
	.align	4
	.sectionentsize	8
	.align		4
        /*0000*/ 	.word	0x00000000
	.align		4
        /*0004*/ 	.word	0xffffffff
	.align		4
        /*0008*/ 	.word	0x00000000
	.align		4
        /*000c*/ 	.word	0xfffffffe
	.align		4
        /*0010*/ 	.word	0x00000000
	.align		4
        /*0014*/ 	.word	0xfffffffd
	.align		4
        /*0018*/ 	.word	0x00000000
	.align		4
        /*001c*/ 	.word	0xfffffffc


//--------------------- .text._Z9badKernelPii     --------------------------
	.section	.text._Z9badKernelPii,"ax",@progbits
	.align	128
        .global         _Z9badKernelPii
        .type           _Z9badKernelPii,@function
        .size           _Z9badKernelPii,(.L_x_1 - _Z9badKernelPii)
        .other          _Z9badKernelPii,@"STO_CUDA_ENTRY STV_DEFAULT"
_Z9badKernelPii:
.text._Z9badKernelPii:
[----:B------:R-:W-:Y:S08]  /*0000*/  LDC R1, c[0x0][0x37c] ;  /* 0x0000df00ff017b82 */ /* 0x000ff00000000800 */
[----:B------:R-:W0:Y:S01]  /*0010*/  S2UR UR4, SR_CTAID.X ;  /* 0x00000000000479c3 */ /* 0x000e220000002500 */
[----:B------:R-:W1:Y:S01]  /*0020*/  S2R R0, SR_TID.X ;  /* 0x0000000000007919 */ /* 0x000e620000002100 */
[----:B------:R-:W2:Y:S01]  /*0030*/  LDCU UR5, c[0x0][0x360] ;  /* 0x00006c00ff0577ac */ /* 0x000ea20008000800 */
[----:B0-----:R-:W-:-:S04]  /*0040*/  UIADD3 UR4, UPT, UPT, URZ, -UR4, URZ ;  /* 0x80000004ff047290 */ /* 0x001fc8000fffe0ff */
[----:B--2---:R-:W-:-:S06]  /*0050*/  UIMAD UR5, UR4, UR5, URZ ;  /* 0x00000005040572a4 */ /* 0x004fcc000f8e02ff */
[----:B-1----:R-:W-:-:S13]  /*0060*/  ISETP.NE.AND P0, PT, R0, UR5, PT ;  /* 0x0000000500007c0c */ /* 0x002fda000bf05270 */
[----:B------:R-:W-:Y:S05]  /*0070*/  @P0 EXIT ;  /* 0x000000000000094d */ /* 0x000fea0003800000 */
[----:B------:R-:W0:Y:S01]  /*0080*/  LDC.64 R2, c[0x0][0x380] ;  /* 0x0000e000ff027b82 */ /* 0x000e220000000a00 */
[----:B------:R-:W0:Y:S01]  /*0090*/  LDCU.64 UR4, c[0x0][0x358] ;  /* 0x00006b00ff0477ac */ /* 0x000e220008000a00 */
[----:B------:R-:W-:-:S05]  /*00a0*/  HFMA2 R5, -RZ, RZ, 0, 2.50339508056640625e-06 ;  /* 0x0000002aff057431 */ /* 0x000fca00000001ff */
[----:B0-----:R-:W-:Y:S01]  /*00b0*/  STG.E desc[UR4][R2.64+0x190], R5 ;  /* 0x0001900502007986 */ /* 0x001fe2000c101904 */
[----:B------:R-:W-:Y:S05]  /*00c0*/  EXIT ;  /* 0x000000000000794d */ /* 0x000fea0003800000 */
.L_x_0:
[----:B------:R-:W-:-:S00]  /*00d0*/  BRA `(.L_x_0) ;  /* 0xfffffffc00fc7947 */ /* 0x000fc0000383ffff */
[----:B------:R-:W-:-:S00]  /*00e0*/  NOP ;  /* 0x0000000000007918 */ /* 0x000fc00000000000 */
        /* <DEDUP_REMOVED lines=9> */
.L_x_1:


//--------------------- .nv.shared.reserved.0     --------------------------
	.section	.nv.shared.reserved.0,"aw",@nobits
	.weak		__nv_reservedSMEM_offset_0_alias
	.size		__nv_reservedSMEM_offset_0_alias, 0, 64
	.other		__nv_reservedSMEM_offset_0_alias,@"STO_CUDA_RESERVED_SHARED STV_DEFAULT"
__nv_reservedSMEM_offset_0_alias:
	.zero		0
	.zero		64


//--------------------- .nv.constant0._Z9badKernelPii --------------------------
	.section	.nv.constant0._Z9badKernelPii,"a",@progbits
	.sectionflags	@""
	.align	4
.nv.constant0._Z9badKernelPii:
	.zero		908


//--------------------- SYMBOLS --------------------------

	.type		.nv.reservedSmem.offset0,@object
	.size		.nv.reservedSmem.offset0,0x4
